	.headerflags	@"EF_CUDA_TEXMODE_UNIFIED EF_CUDA_64BIT_ADDRESS EF_CUDA_ACCELERATORS EF_CUDA_SM90 EF_CUDA_VIRTUAL_SM(EF_CUDA_SM90)"
	.elftype	@"ET_EXEC"


//--------------------- .nv.info                  --------------------------
	.section	.nv.info,"",@"SHT_CUDA_INFO"
	.align	4


	//----- nvinfo : EIATTR_REGCOUNT
	.align		4
        /*0000*/ 	.byte	0x04, 0x2f
        /*0002*/ 	.short	(.L_2 - .L_1)
	.align		4
.L_1:
        /*0004*/ 	.word	index@(triton_poi_fused_addmm_tanh_0)
        /*0008*/ 	.word	0x0000000e


	//----- nvinfo : EIATTR_MIN_STACK_SIZE
	.align		4
.L_2:
        /*000c*/ 	.byte	0x04, 0x12
        /*000e*/ 	.short	(.L_4 - .L_3)
	.align		4
.L_3:
        /*0010*/ 	.word	index@(triton_poi_fused_addmm_tanh_0)
        /*0014*/ 	.word	0x00000000


	//----- nvinfo : EIATTR_FRAME_SIZE
	.align		4
.L_4:
        /*0018*/ 	.byte	0x04, 0x11
        /*001a*/ 	.short	(.L_6 - .L_5)
	.align		4
.L_5:
        /*001c*/ 	.word	index@(triton_poi_fused_addmm_tanh_0)
        /*0020*/ 	.word	0x00000000


	//----- nvinfo : EIATTR_MIN_STACK_SIZE
	.align		4
.L_6:
        /*0024*/ 	.byte	0x04, 0x12
        /*0026*/ 	.short	(.L_8 - .L_7)
	.align		4
.L_7:
        /*0028*/ 	.word	index@(triton_poi_fused_addmm_tanh_0)
        /*002c*/ 	.word	0x00000000
.L_8:


//--------------------- .nv.info.triton_poi_fused_addmm_tanh_0 --------------------------
	.section	.nv.info.triton_poi_fused_addmm_tanh_0,"",@"SHT_CUDA_INFO"
	.sectionflags	@""
	.align	4


	//----- nvinfo : EIATTR_CUDA_API_VERSION
	.align		4
        /*0000*/ 	.byte	0x04, 0x37
        /*0002*/ 	.short	(.L_10 - .L_9)
.L_9:
        /*0004*/ 	.word	0x0000007c


	//----- nvinfo : EIATTR_KPARAM_INFO
	.align		4
.L_10:
        /*0008*/ 	.byte	0x04, 0x17
        /*000a*/ 	.short	(.L_12 - .L_11)
.L_11:
        /*000c*/ 	.word	0x00000000
        /*0010*/ 	.short	0x0002
        /*0012*/ 	.short	0x0010
        /*0014*/ 	.byte	0x00, 0xf0, 0x11, 0x00


	//----- nvinfo : EIATTR_KPARAM_INFO
	.align		4
.L_12:
        /*0018*/ 	.byte	0x04, 0x17
        /*001a*/ 	.short	(.L_14 - .L_13)
.L_13:
        /*001c*/ 	.word	0x00000000
        /*0020*/ 	.short	0x0001
        /*0022*/ 	.short	0x0008
        /*0024*/ 	.byte	0x00, 0xf4, 0x21, 0x00


	//----- nvinfo : EIATTR_KPARAM_INFO
	.align		4
.L_14:
        /*0028*/ 	.byte	0x04, 0x17
        /*002a*/ 	.short	(.L_16 - .L_15)
.L_15:
        /*002c*/ 	.word	0x00000000
        /*0030*/ 	.short	0x0000
        /*0032*/ 	.short	0x0000
        /*0034*/ 	.byte	0x00, 0xf4, 0x21, 0x00


	//----- nvinfo : EIATTR_SPARSE_MMA_MASK
	.align		4
.L_16:
        /*0038*/ 	.byte	0x03, 0x50
        /*003a*/ 	.short	0x0000


	//----- nvinfo : EIATTR_MAXREG_COUNT
	.align		4
        /*003c*/ 	.byte	0x03, 0x1b
        /*003e*/ 	.short	0x00ff


	//----- nvinfo : EIATTR_EXIT_INSTR_OFFSETS
	.align		4
        /*0040*/ 	.byte	0x04, 0x1c
        /*0042*/ 	.short	(.L_18 - .L_17)


	//   ....[0]....
.L_17:
        /*0044*/ 	.word	0x00000430


	//   ....[1]....
        /*0048*/ 	.word	0x00000450


	//----- nvinfo : EIATTR_REQNTID
	.align		4
.L_18:
        /*004c*/ 	.byte	0x04, 0x10
        /*004e*/ 	.short	(.L_20 - .L_19)
.L_19:
        /*0050*/ 	.word	0x00000080
        /*0054*/ 	.word	0x00000001
        /*0058*/ 	.word	0x00000001


	//----- nvinfo : EIATTR_CRS_STACK_SIZE
	.align		4
.L_20:
        /*005c*/ 	.byte	0x04, 0x1e
        /*005e*/ 	.short	(.L_22 - .L_21)
.L_21:
        /*0060*/ 	.word	0x00000000


	//----- nvinfo : EIATTR_CBANK_PARAM_SIZE
	.align		4
.L_22:
        /*0064*/ 	.byte	0x03, 0x19
        /*0066*/ 	.short	0x0014


	//----- nvinfo : EIATTR_PARAM_CBANK
	.align		4
        /*0068*/ 	.byte	0x04, 0x0a
        /*006a*/ 	.short	(.L_24 - .L_23)
	.align		4
.L_23:
        /*006c*/ 	.word	index@(.nv.constant0.triton_poi_fused_addmm_tanh_0)
        /*0070*/ 	.short	0x0210
        /*0072*/ 	.short	0x0014


	//----- nvinfo : EIATTR_SW_WAR
	.align		4
.L_24:
        /*0074*/ 	.byte	0x04, 0x36
        /*0076*/ 	.short	(.L_26 - .L_25)
.L_25:
        /*0078*/ 	.word	0x00000008
.L_26:


//--------------------- .nv.callgraph             --------------------------
	.section	.nv.callgraph,"",@"SHT_CUDA_CALLGRAPH"
	.align	4
	.sectionentsize	8
	.align		4
        /*0000*/ 	.word	0x00000000
	.align		4
        /*0004*/ 	.word	0xffffffff
	.align		4
        /*0008*/ 	.word	0x00000000
	.align		4
        /*000c*/ 	.word	0xfffffffe
	.align		4
        /*0010*/ 	.word	0x00000000
	.align		4
        /*0014*/ 	.word	0xfffffffd
	.align		4
        /*0018*/ 	.word	0x00000000
	.align		4
        /*001c*/ 	.word	0xfffffffc


//--------------------- .nv.constant4             --------------------------
	.section	.nv.constant4,"a",@progbits
	.align	8
	.align		8
.nv.constant4:
        /*0000*/ 	.dword	_$_str


//--------------------- .text.triton_poi_fused_addmm_tanh_0 --------------------------
	.section	.text.triton_poi_fused_addmm_tanh_0,"ax",@progbits
	.align	128
        .global         triton_poi_fused_addmm_tanh_0
        .type           triton_poi_fused_addmm_tanh_0,@function
        .size           triton_poi_fused_addmm_tanh_0,(.L_x_7 - triton_poi_fused_addmm_tanh_0)
        .other          triton_poi_fused_addmm_tanh_0,@"STO_CUDA_ENTRY STV_DEFAULT"
triton_poi_fused_addmm_tanh_0:
.text.triton_poi_fused_addmm_tanh_0:
[----:B------:R-:W0:Y:S02]  /*0000*/  LDC R1, c[0x0][0x28] ;  /* 0x00000a00ff017b82 */ /* 0x000e240000000800 */
[----:B------:R-:W1:Y:S01]  /*0010*/  S2R R0, SR_TID.X ;  /* 0x0000000000007919 */ /* 0x000e620000002100 */
[----:B------:R-:W2:Y:S01]  /*0020*/  LDC.64 R2, c[0x0][0x210] ;  /* 0x00008400ff027b82 */ /* 0x000ea20000000a00 */
[----:B------:R-:W-:Y:S01]  /*0030*/  ULDC.64 UR4, c[0x0][0x208] ;  /* 0x0000820000047ab9 */ /* 0x000fe20000000a00 */
[----:B------:R-:W3:Y:S06]  /*0040*/  S2R R5, SR_CTAID.X ;  /* 0x0000000000057919 */ /* 0x000eec0000002500 */
[----:B------:R-:W4:Y:S01]  /*0050*/  LDC.64 R6, c[0x0][0x218] ;  /* 0x00008600ff067b82 */ /* 0x000f220000000a00 */
[----:B-1----:R-:W-:-:S04]  /*0060*/  SHF.L.U32 R0, R0, 0x1, RZ ;  /* 0x0000000100007819 */ /* 0x002fc800000006ff */
[----:B------:R-:W-:Y:S02]  /*0070*/  LOP3.LUT R0, R0, 0xfe, RZ, 0xc0, !PT ;  /* 0x000000fe00007812 */ /* 0x000fe400078ec0ff */
[----:B---3--:R-:W-:Y:S02]  /*0080*/  SHF.R.S32.HI R4, RZ, 0x17, R5 ;  /* 0x00000017ff047819 */ /* 0x008fe40000011405 */
[----:B------:R-:W-:Y:S02]  /*0090*/  LEA R5, R5, R0, 0x8 ;  /* 0x0000000005057211 */ /* 0x000fe400078e40ff */
[----:B------:R-:W-:Y:S02]  /*00a0*/  SGXT R0, R4, 0x1 ;  /* 0x000000010400781a */ /* 0x000fe40000000200 */
[C---:B------:R-:W-:Y:S01]  /*00b0*/  ISETP.GE.AND P0, PT, R5.reuse, 0x400, PT ;  /* 0x000004000500780c */ /* 0x040fe20003f06270 */
[----:B--2---:R-:W-:Y:S01]  /*00c0*/  IMAD.WIDE R2, R5, 0x4, R2 ;  /* 0x0000000405027825 */ /* 0x004fe200078e0202 */
[----:B------:R-:W-:-:S04]  /*00d0*/  LEA.HI R0, R0, R5, RZ, 0x6 ;  /* 0x0000000500007211 */ /* 0x000fc800078f30ff */
[----:B------:R-:W-:-:S04]  /*00e0*/  LOP3.LUT R0, R0, 0xffffffc0, RZ, 0xc0, !PT ;  /* 0xffffffc000007812 */ /* 0x000fc800078ec0ff */
[----:B------:R-:W-:Y:S02]  /*00f0*/  IADD3 R9, R5, -R0, RZ ;  /* 0x8000000005097210 */ /* 0x000fe40007ffe0ff */
[----:B------:R-:W-:-:S03]  /*0100*/  CS2R R4, SRZ ;  /* 0x0000000000047805 */ /* 0x000fc6000001ff00 */
[----:B----4-:R-:W-:Y:S01]  /*0110*/  IMAD.WIDE R6, R9, 0x4, R6 ;  /* 0x0000000409067825 */ /* 0x010fe200078e0206 */
[----:B------:R-:W-:Y:S02]  /*0120*/  CS2R R8, SRZ ;  /* 0x0000000000087805 */ /* 0x000fe4000001ff00 */
[----:B------:R-:W2:Y:S04]  /*0130*/  @!P0 LDG.E.64 R4, desc[UR4][R2.64] ;  /* 0x0000000402048981 */ /* 0x000ea8000c1e1b00 */
[----:B------:R-:W2:Y:S01]  /*0140*/  @!P0 LDG.E.EL.64 R8, desc[UR4][R6.64] ;  /* 0x0000000406088981 */ /* 0x000ea2000c2e1b00 */
[----:B------:R-:W-:Y:S01]  /*0150*/  BSSY B0, `(.L_x_0) ;  /* 0x0000017000007945 */ /* 0x000fe20003800000 */
[----:B--2---:R-:W-:Y:S01]  /*0160*/  FADD R11, R8, R4 ;  /* 0x00000004080b7221 */ /* 0x004fe20000000000 */
[----:B------:R-:W-:-:S03]  /*0170*/  FADD R4, R9, R5 ;  /* 0x0000000509047221 */ /* 0x000fc60000000000 */
[----:B------:R-:W-:-:S05]  /*0180*/  FADD.FTZ R8, |R11|, -RZ ;  /* 0x800000ff0b087221 */ /* 0x000fca0000010200 */
[----:B------:R-:W-:-:S13]  /*0190*/  FSETP.GE.AND P1, PT, R8, 0.60000002384185791016, PT ;  /* 0x3f19999a0800780b */ /* 0x000fda0003f26000 */
[----:B------:R-:W-:Y:S05]  /*01a0*/  @!P1 BRA `(.L_x_1) ;  /* 0x0000000000289947 */ /* 0x000fea0003800000 */
[C---:B------:R-:W-:Y:S01]  /*01b0*/  FMUL R0, R8.reuse, 2.8853900432586669922 ;  /* 0x4038aa3b08007820 */ /* 0x040fe20000400000 */
[----:B------:R-:W-:Y:S01]  /*01c0*/  HFMA2.MMA R6, -RZ, RZ, 1.875, 0 ;  /* 0x3f800000ff067435 */ /* 0x000fe200000001ff */
[----:B------:R-:W-:-:S04]  /*01d0*/  FSETP.GE.AND P1, PT, R8, 9.010913848876953125, PT ;  /* 0x41102cb40800780b */ /* 0x000fc80003f26000 */
[----:B------:R-:W1:Y:S02]  /*01e0*/  MUFU.EX2 R0, R0 ;  /* 0x0000000000007308 */ /* 0x000e640000000800 */
[----:B-1----:R-:W-:-:S06]  /*01f0*/  FADD R5, R0, 1 ;  /* 0x3f80000000057421 */ /* 0x002fcc0000000000 */
[----:B------:R-:W1:Y:S02]  /*0200*/  MUFU.RCP R5, R5 ;  /* 0x0000000500057308 */ /* 0x000e640000001000 */
[----:B-1----:R-:W-:-:S05]  /*0210*/  FFMA.FTZ R6, R5, -2, R6 ;  /* 0xc000000005067823 */ /* 0x002fca0000010006 */
[----:B------:R-:W-:-:S04]  /*0220*/  FSEL R6, R6, 1, !P1 ;  /* 0x3f80000006067808 */ /* 0x000fc80004800000 */
[----:B------:R-:W-:Y:S01]  /*0230*/  LOP3.LUT R6, R6, 0x80000000, R11, 0xf8, !PT ;  /* 0x8000000006067812 */ /* 0x000fe200078ef80b */
[----:B------:R-:W-:Y:S06]  /*0240*/  BRA `(.L_x_2) ;  /* 0x00000000001c7947 */ /* 0x000fec0003800000 */
.L_x_1:
[----:B------:R-:W-:Y:S01]  /*0250*/  MOV R0, 0x3c80f082 ;  /* 0x3c80f08200007802 */ /* 0x000fe20000000f00 */
[----:B------:R-:W-:-:S04]  /*0260*/  FMUL R5, R11, R11 ;  /* 0x0000000b0b057220 */ /* 0x000fc80000400000 */
[----:B------:R-:W-:-:S04]  /*0270*/  FFMA.FTZ R0, R5, R0, -0.052303962409496307373 ;  /* 0xbd563cae05007423 */ /* 0x000fc80000010000 */
[----:B------:R-:W-:-:S04]  /*0280*/  FFMA.FTZ R0, R5, R0, 0.1331529766321182251 ;  /* 0x3e08594105007423 */ /* 0x000fc80000010000 */
[----:B------:R-:W-:-:S04]  /*0290*/  FFMA.FTZ R0, R5, R0, -0.33332768082618713379 ;  /* 0xbeaaa9ed05007423 */ /* 0x000fc80000010000 */
[----:B------:R-:W-:-:S04]  /*02a0*/  FFMA.FTZ R0, R5, R0, RZ ;  /* 0x0000000005007223 */ /* 0x000fc800000100ff */
[----:B------:R-:W-:-:S07]  /*02b0*/  FFMA.FTZ R6, R11, R0, R11 ;  /* 0x000000000b067223 */ /* 0x000fce000001000b */
.L_x_2:
[----:B------:R-:W-:Y:S05]  /*02c0*/  BSYNC B0 ;  /* 0x0000000000007941 */ /* 0x000fea0003800000 */
.L_x_0:
[----:B------:R-:W-:Y:S01]  /*02d0*/  FADD.FTZ R9, |R4|, -RZ ;  /* 0x800000ff04097221 */ /* 0x000fe20000010200 */
[----:B------:R-:W-:Y:S04]  /*02e0*/  BSSY B0, `(.L_x_3) ;  /* 0x0000014000007945 */ /* 0x000fe80003800000 */
        /* <DEDUP_REMOVED lines=12> */
.L_x_4:
[----:B------:R-:W-:Y:S01]  /*03b0*/  MOV R0, 0x3c80f082 ;  /* 0x3c80f08200007802 */ /* 0x000fe20000000f00 */
[----:B------:R-:W-:-:S04]  /*03c0*/  FMUL R5, R4, R4 ;  /* 0x0000000404057220 */ /* 0x000fc80000400000 */
[----:B------:R-:W-:-:S04]  /*03d0*/  FFMA.FTZ R0, R5, R0, -0.052303962409496307373 ;  /* 0xbd563cae05007423 */ /* 0x000fc80000010000 */
[----:B------:R-:W-:-:S04]  /*03e0*/  FFMA.FTZ R0, R5, R0, 0.1331529766321182251 ;  /* 0x3e08594105007423 */ /* 0x000fc80000010000 */
[----:B------:R-:W-:-:S04]  /*03f0*/  FFMA.FTZ R0, R5, R0, -0.33332768082618713379 ;  /* 0xbeaaa9ed05007423 */ /* 0x000fc80000010000 */
[----:B------:R-:W-:-:S04]  /*0400*/  FFMA.FTZ R5, R5, R0, RZ ;  /* 0x0000000005057223 */ /* 0x000fc800000100ff */
[----:B------:R-:W-:-:S07]  /*0410*/  FFMA.FTZ R7, R4, R5, R4 ;  /* 0x0000000504077223 */ /* 0x000fce0000010004 */
.L_x_5:
[----:B------:R-:W-:Y:S05]  /*0420*/  BSYNC B0 ;  /* 0x0000000000007941 */ /* 0x000fea0003800000 */
.L_x_3:
[----:B------:R-:W-:Y:S05]  /*0430*/  @P0 EXIT ;  /* 0x000000000000094d */ /* 0x000fea0003800000 */
[----:B------:R-:W-:Y:S01]  /*0440*/  STG.E.64 desc[UR4][R2.64], R6 ;  /* 0x0000000602007986 */ /* 0x000fe2000c101b04 */
[----:B------:R-:W-:Y:S05]  /*0450*/  EXIT ;  /* 0x000000000000794d */ /* 0x000fea0003800000 */
.L_x_6:
[----:B------:R-:W-:-:S00]  /*0460*/  BRA `(.L_x_6) ;  /* 0xfffffffc00fc7947 */ /* 0x000fc0000383ffff */
[----:B------:R-:W-:-:S00]  /*0470*/  NOP ;  /* 0x0000000000007918 */ /* 0x000fc00000000000 */
        /* <DEDUP_REMOVED lines=8> */
.L_x_7:


//--------------------- .nv.global.init           --------------------------
	.section	.nv.global.init,"aw",@progbits
.nv.global.init:
	.type		_$_str,@object
	.size		_$_str,(.L_0 - _$_str)
_$_str:
        /*0000*/ 	.byte	0x5f, 0x5f, 0x43, 0x55, 0x44, 0x41, 0x5f, 0x46, 0x54, 0x5a, 0x00
.L_0:


//--------------------- .nv.constant0.triton_poi_fused_addmm_tanh_0 --------------------------
	.section	.nv.constant0.triton_poi_fused_addmm_tanh_0,"a",@progbits
	.sectionflags	@""
	.align	4
.nv.constant0.triton_poi_fused_addmm_tanh_0:
	.zero		548
